//
// Generated by NVIDIA NVVM Compiler
//
// Compiler Build ID: CL-36424714
// Cuda compilation tools, release 13.0, V13.0.88
// Based on NVVM 20.0.0
//

.version 9.0
.target sm_100
.address_size 64

	// .globl	_Z5hellov
.extern .func  (.param .b32 func_retval0) vprintf
(
	.param .b64 vprintf_param_0,
	.param .b64 vprintf_param_1
)
;
.global .align 1 .b8 $str[12] = {71, 80, 85, 58, 32, 72, 69, 76, 76, 79, 10};

.visible .entry _Z5hellov()
{
	.reg .b32 	%r<3>;
	.reg .b64 	%rd<3>;

	mov.u64 	%rd1, $str;
	cvta.global.u64 	%rd2, %rd1;
	{ // callseq 0, 0
	.param .b64 param0;
	st.param.b64 	[param0], %rd2;
	.param .b64 param1;
	st.param.b64 	[param1], 0;
	.param .b32 retval0;
	call.uni (retval0), 
	vprintf, 
	(
	param0, 
	param1
	);
	ld.param.b32 	%r1, [retval0];
	} // callseq 0
	ret;

}


// ===== COMPILED SASS (sm_100) =====

	.target	sm_100

	.elftype	@"ET_EXEC"


//--------------------- .note.nv.tkinfo           --------------------------
	.section	.note.nv.tkinfo,"",@"SHT_NOTE"
	.sectionflags	@"SHF_NOTE_NV_TKINFO"
	.tkinfo
        /*0018*/ 	.word	0x00000002
        /*0030*/ 	.string	""
        /*0030*/ 	.string	"ptxas"
        /*0030*/ 	.string	"Cuda compilation tools, release 13.0, V13.0.88"
        /*0030*/ 	.string	"Build cuda_13.0.r13.0/compiler.36424714_0"
        /*0030*/ 	.string	"-arch sm_100 -m 64 "



//--------------------- .note.nv.cuinfo           --------------------------
	.section	.note.nv.cuinfo,"",@"SHT_NOTE"
	.sectionflags	@"SHF_NOTE_NV_CUINFO"
        /*0018*/ 	.short	0x0002
        /*001a*/ 	.short	0x0064
        /*001c*/ 	.short	0x0082
	.zero		2


//--------------------- .nv.info                  --------------------------
	.section	.nv.info,"",@"SHT_CUDA_INFO"
	.align	4


	//----- nvinfo : EIATTR_REGCOUNT
	.align		4
        /*0000*/ 	.byte	0x04, 0x2f
        /*0002*/ 	.short	(.L_2 - .L_1)
	.align		4
.L_1:
        /*0004*/ 	.word	index@(_Z5hellov)
        /*0008*/ 	.word	0x00000018


	//----- nvinfo : EIATTR_FRAME_SIZE
	.align		4
.L_2:
        /*000c*/ 	.byte	0x04, 0x11
        /*000e*/ 	.short	(.L_4 - .L_3)
	.align		4
.L_3:
        /*0010*/ 	.word	index@(_Z5hellov)
        /*0014*/ 	.word	0x00000000


	//----- nvinfo : EIATTR_MIN_STACK_SIZE
	.align		4
.L_4:
        /*0018*/ 	.byte	0x04, 0x12
        /*001a*/ 	.short	(.L_6 - .L_5)
	.align		4
.L_5:
        /*001c*/ 	.word	index@(_Z5hellov)
        /*0020*/ 	.word	0x00000000
.L_6:


//--------------------- .nv.compat                --------------------------
	.section	.nv.compat,"",@"SHT_CUDA_COMPAT_INFO"
	.align	4
        /*0000*/ 	.byte	0x02, 0x09, 0x00, 0x00, 0x02, 0x02, 0x01, 0x00, 0x02, 0x05, 0x05, 0x00, 0x03, 0x07, 0x01, 0x01
        /*0010*/ 	.byte	0x02, 0x03, 0x00, 0x00, 0x02, 0x06, 0x01, 0x00, 0x04, 0x0b, 0x08, 0x00, 0x09, 0x00, 0x00, 0x00
        /*0020*/ 	.byte	0x00, 0x00, 0x00, 0x00


//--------------------- .nv.info._Z5hellov        --------------------------
	.section	.nv.info._Z5hellov,"",@"SHT_CUDA_INFO"
	.sectionflags	@""
	.align	4


	//----- nvinfo : EIATTR_CUDA_API_VERSION
	.align		4
        /*0000*/ 	.byte	0x04, 0x37
        /*0002*/ 	.short	(.L_8 - .L_7)
.L_7:
        /*0004*/ 	.word	0x00000082


	//----- nvinfo : EIATTR_SPARSE_MMA_MASK
	.align		4
.L_8:
        /*0008*/ 	.byte	0x03, 0x50
        /*000a*/ 	.short	0x0000


	//----- nvinfo : EIATTR_MAXREG_COUNT
	.align		4
        /*000c*/ 	.byte	0x03, 0x1b
        /*000e*/ 	.short	0x00ff


	//----- nvinfo : EIATTR_EXTERNS
	.align		4
        /*0010*/ 	.byte	0x04, 0x0f
        /*0012*/ 	.short	(.L_10 - .L_9)


	//   ....[0]....
	.align		4
.L_9:
        /*0014*/ 	.word	index@(vprintf)


	//----- nvinfo : EIATTR_MERCURY_ISA_VERSION
	.align		4
.L_10:
        /*0018*/ 	.byte	0x03, 0x5f
        /*001a*/ 	.short	0x0101


	//----- nvinfo : EIATTR_VRC_CTA_INIT_COUNT
	.align		4
        /*001c*/ 	.byte	0x02, 0x4a
	.zero		1
	.zero		1


	//----- nvinfo : EIATTR_SYSCALL_OFFSETS
	.align		4
        /*0020*/ 	.byte	0x04, 0x46
        /*0022*/ 	.short	(.L_12 - .L_11)


	//   ....[0]....
.L_11:
        /*0024*/ 	.word	0x00000080


	//----- nvinfo : EIATTR_EXIT_INSTR_OFFSETS
	.align		4
.L_12:
        /*0028*/ 	.byte	0x04, 0x1c
        /*002a*/ 	.short	(.L_14 - .L_13)


	//   ....[0]....
.L_13:
        /*002c*/ 	.word	0x00000090


	//----- nvinfo : EIATTR_SW_WAR
	.align		4
.L_14:
        /*0030*/ 	.byte	0x04, 0x36
        /*0032*/ 	.short	(.L_16 - .L_15)
.L_15:
        /*0034*/ 	.word	0x00000008
.L_16:


//--------------------- .nv.callgraph             --------------------------
	.section	.nv.callgraph,"",@"SHT_CUDA_CALLGRAPH"
	.align	4
	.sectionentsize	8
	.align		4
        /*0000*/ 	.word	0x00000000
	.align		4
        /*0004*/ 	.word	0xffffffff
	.align		4
        /*0008*/ 	.word	index@(_Z5hellov)
	.align		4
        /*000c*/ 	.word	index@(vprintf)
	.align		4
        /*0010*/ 	.word	0x00000000
	.align		4
        /*0014*/ 	.word	0xfffffffe
	.align		4
        /*0018*/ 	.word	0x00000000
	.align		4
        /*001c*/ 	.word	0xfffffffd
	.align		4
        /*0020*/ 	.word	0x00000000
	.align		4
        /*0024*/ 	.word	0xfffffffc


//--------------------- .nv.constant4             --------------------------
	.section	.nv.constant4,"a",@progbits
	.align	8
	.align		8
.nv.constant4:
        /*0000*/ 	.dword	vprintf
	.align		8
        /*0008*/ 	.dword	$str


//--------------------- .text._Z5hellov           --------------------------
	.section	.text._Z5hellov,"ax",@progbits
	.align	128
        .global         _Z5hellov
        .type           _Z5hellov,@function
        .size           _Z5hellov,(.L_x_2 - _Z5hellov)
        .other          _Z5hellov,@"STO_CUDA_ENTRY STV_DEFAULT"
_Z5hellov:
.text._Z5hellov:
[----:B------:R-:W0:Y:S01]  /*0000*/  LDC R1, c[0x0][0x37c] ;  /* 0x0000df00ff017b82 */ /* 0x000e220000000800 */
[----:B------:R-:W-:Y:S01]  /*0010*/  MOV R0, 0x0 ;  /* 0x0000000000007802 */ /* 0x000fe20000000f00 */
[----:B------:R-:W1:Y:S01]  /*0020*/  LDCU.64 UR4, c[0x4][0x8] ;  /* 0x01000100ff0477ac */ /* 0x000e620008000a00 */
[----:B------:R-:W-:-:S05]  /*0030*/  CS2R R6, SRZ ;  /* 0x0000000000067805 */ /* 0x000fca000001ff00 */
[----:B------:R2:W3:Y:S01]  /*0040*/  LDC.64 R2, c[0x4][R0] ;  /* 0x0100000000027b82 */ /* 0x0004e20000000a00 */
[----:B-1----:R-:W-:Y:S02]  /*0050*/  IMAD.U32 R4, RZ, RZ, UR4 ;  /* 0x00000004ff047e24 */ /* 0x002fe4000f8e00ff */
[----:B--2---:R-:W-:-:S07]  /*0060*/  IMAD.U32 R5, RZ, RZ, UR5 ;  /* 0x00000005ff057e24 */ /* 0x004fce000f8e00ff */
[----:B------:R-:W-:-:S07]  /*0070*/  LEPC R20, `(.L_x_0) ;  /* 0x000000001014794e */ /* 0x000fce0000000000 */
[----:B0--3--:R-:W-:Y:S05]  /*0080*/  CALL.ABS.NOINC R2 ;  /* 0x0000000002007343 */ /* 0x009fea0003c00000 */
.L_x_0:
[----:B------:R-:W-:Y:S05]  /*0090*/  EXIT ;  /* 0x000000000000794d */ /* 0x000fea0003800000 */
.L_x_1:
[----:B------:R-:W-:-:S00]  /*00a0*/  BRA `(.L_x_1) ;  /* 0xfffffffc00fc7947 */ /* 0x000fc0000383ffff */
[----:B------:R-:W-:-:S00]  /*00b0*/  NOP ;  /* 0x0000000000007918 */ /* 0x000fc00000000000 */
        /* <DEDUP_REMOVED lines=12> */
.L_x_2:


//--------------------- .nv.global.init           --------------------------
	.section	.nv.global.init,"aw",@progbits
.nv.global.init:
	.type		$str,@object
	.size		$str,(.L_0 - $str)
$str:
        /*0000*/ 	.byte	0x47, 0x50, 0x55, 0x3a, 0x20, 0x48, 0x45, 0x4c, 0x4c, 0x4f, 0x0a, 0x00
.L_0:


//--------------------- .nv.shared.reserved.0     --------------------------
	.section	.nv.shared.reserved.0,"aw",@nobits
	.weak		__nv_reservedSMEM_offset_0_alias
	.size		__nv_reservedSMEM_offset_0_alias, 0, 64
	.other		__nv_reservedSMEM_offset_0_alias,@"STO_CUDA_RESERVED_SHARED STV_DEFAULT"
__nv_reservedSMEM_offset_0_alias:
	.zero		0
	.zero		64


//--------------------- .nv.constant0._Z5hellov   --------------------------
	.section	.nv.constant0._Z5hellov,"a",@progbits
	.sectionflags	@""
	.align	4
.nv.constant0._Z5hellov:
	.zero		896


//--------------------- SYMBOLS --------------------------

	.type		.nv.reservedSmem.offset0,@object
	.size		.nv.reservedSmem.offset0,0x4
	.type		vprintf,@function
